	.headerflags	@"EF_CUDA_TEXMODE_UNIFIED EF_CUDA_64BIT_ADDRESS EF_CUDA_ACCELERATORS EF_CUDA_SM90 EF_CUDA_VIRTUAL_SM(EF_CUDA_SM90)"
	.elftype	@"ET_EXEC"


//--------------------- .nv.info                  --------------------------
	.section	.nv.info,"",@"SHT_CUDA_INFO"
	.align	4


	//----- nvinfo : EIATTR_REGCOUNT
	.align		4
        /*0000*/ 	.byte	0x04, 0x2f
        /*0002*/ 	.short	(.L_1 - .L_0)
	.align		4
.L_0:
        /*0004*/ 	.word	index@(triton_per_fused_mean_sum_37)
        /*0008*/ 	.word	0x00000014


	//----- nvinfo : EIATTR_MIN_STACK_SIZE
	.align		4
.L_1:
        /*000c*/ 	.byte	0x04, 0x12
        /*000e*/ 	.short	(.L_3 - .L_2)
	.align		4
.L_2:
        /*0010*/ 	.word	index@(triton_per_fused_mean_sum_37)
        /*0014*/ 	.word	0x00000000


	//----- nvinfo : EIATTR_FRAME_SIZE
	.align		4
.L_3:
        /*0018*/ 	.byte	0x04, 0x11
        /*001a*/ 	.short	(.L_5 - .L_4)
	.align		4
.L_4:
        /*001c*/ 	.word	index@(triton_per_fused_mean_sum_37)
        /*0020*/ 	.word	0x00000000


	//----- nvinfo : EIATTR_MIN_STACK_SIZE
	.align		4
.L_5:
        /*0024*/ 	.byte	0x04, 0x12
        /*0026*/ 	.short	(.L_7 - .L_6)
	.align		4
.L_6:
        /*0028*/ 	.word	index@(triton_per_fused_mean_sum_37)
        /*002c*/ 	.word	0x00000000
.L_7:


//--------------------- .nv.info.triton_per_fused_mean_sum_37 --------------------------
	.section	.nv.info.triton_per_fused_mean_sum_37,"",@"SHT_CUDA_INFO"
	.sectionflags	@""
	.align	4


	//----- nvinfo : EIATTR_CUDA_API_VERSION
	.align		4
        /*0000*/ 	.byte	0x04, 0x37
        /*0002*/ 	.short	(.L_9 - .L_8)
.L_8:
        /*0004*/ 	.word	0x0000007c


	//----- nvinfo : EIATTR_KPARAM_INFO
	.align		4
.L_9:
        /*0008*/ 	.byte	0x04, 0x17
        /*000a*/ 	.short	(.L_11 - .L_10)
.L_10:
        /*000c*/ 	.word	0x00000000
        /*0010*/ 	.short	0x0003
        /*0012*/ 	.short	0x0014
        /*0014*/ 	.byte	0x00, 0xf0, 0x11, 0x00


	//----- nvinfo : EIATTR_KPARAM_INFO
	.align		4
.L_11:
        /*0018*/ 	.byte	0x04, 0x17
        /*001a*/ 	.short	(.L_13 - .L_12)
.L_12:
        /*001c*/ 	.word	0x00000000
        /*0020*/ 	.short	0x0002
        /*0022*/ 	.short	0x0010
        /*0024*/ 	.byte	0x00, 0xf0, 0x11, 0x00


	//----- nvinfo : EIATTR_KPARAM_INFO
	.align		4
.L_13:
        /*0028*/ 	.byte	0x04, 0x17
        /*002a*/ 	.short	(.L_15 - .L_14)
.L_14:
        /*002c*/ 	.word	0x00000000
        /*0030*/ 	.short	0x0001
        /*0032*/ 	.short	0x0008
        /*0034*/ 	.byte	0x00, 0xf4, 0x21, 0x00


	//----- nvinfo : EIATTR_KPARAM_INFO
	.align		4
.L_15:
        /*0038*/ 	.byte	0x04, 0x17
        /*003a*/ 	.short	(.L_17 - .L_16)
.L_16:
        /*003c*/ 	.word	0x00000000
        /*0040*/ 	.short	0x0000
        /*0042*/ 	.short	0x0000
        /*0044*/ 	.byte	0x00, 0xf4, 0x21, 0x00


	//----- nvinfo : EIATTR_SPARSE_MMA_MASK
	.align		4
.L_17:
        /*0048*/ 	.byte	0x03, 0x50
        /*004a*/ 	.short	0x0000


	//----- nvinfo : EIATTR_MAXREG_COUNT
	.align		4
        /*004c*/ 	.byte	0x03, 0x1b
        /*004e*/ 	.short	0x00ff


	//----- nvinfo : EIATTR_COOP_GROUP_MASK_REGIDS
	.align		4
        /*0050*/ 	.byte	0x04, 0x29
        /*0052*/ 	.short	(.L_19 - .L_18)


	//   ....[0]....
.L_18:
        /*0054*/ 	.word	0xffffffff


	//   ....[1]....
        /*0058*/ 	.word	0xffffffff


	//   ....[2]....
        /*005c*/ 	.word	0xffffffff


	//   ....[3]....
        /*0060*/ 	.word	0xffffffff


	//   ....[4]....
        /*0064*/ 	.word	0xffffffff


	//   ....[5]....
        /*0068*/ 	.word	0xffffffff


	//   ....[6]....
        /*006c*/ 	.word	0xffffffff


	//   ....[7]....
        /*0070*/ 	.word	0xffffffff


	//   ....[8]....
        /*0074*/ 	.word	0xffffffff


	//   ....[9]....
        /*0078*/ 	.word	0xffffffff


	//----- nvinfo : EIATTR_COOP_GROUP_INSTR_OFFSETS
	.align		4
.L_19:
        /*007c*/ 	.byte	0x04, 0x28
        /*007e*/ 	.short	(.L_21 - .L_20)


	//   ....[0]....
.L_20:
        /*0080*/ 	.word	0x00000210


	//   ....[1]....
        /*0084*/ 	.word	0x00000220


	//   ....[2]....
        /*0088*/ 	.word	0x00000230


	//   ....[3]....
        /*008c*/ 	.word	0x00000240


	//   ....[4]....
        /*0090*/ 	.word	0x00000280


	//   ....[5]....
        /*0094*/ 	.word	0x000002b0


	//   ....[6]....
        /*0098*/ 	.word	0x000002f0


	//   ....[7]....
        /*009c*/ 	.word	0x00000310


	//   ....[8]....
        /*00a0*/ 	.word	0x00000410


	//   ....[9]....
        /*00a4*/ 	.word	0x00000440


	//----- nvinfo : EIATTR_EXIT_INSTR_OFFSETS
	.align		4
.L_21:
        /*00a8*/ 	.byte	0x04, 0x1c
        /*00aa*/ 	.short	(.L_23 - .L_22)


	//   ....[0]....
.L_22:
        /*00ac*/ 	.word	0x00000550


	//   ....[1]....
        /*00b0*/ 	.word	0x00000580


	//----- nvinfo : EIATTR_REQNTID
	.align		4
.L_23:
        /*00b4*/ 	.byte	0x04, 0x10
        /*00b6*/ 	.short	(.L_25 - .L_24)
.L_24:
        /*00b8*/ 	.word	0x00000080
        /*00bc*/ 	.word	0x00000001
        /*00c0*/ 	.word	0x00000001


	//----- nvinfo : EIATTR_CBANK_PARAM_SIZE
	.align		4
.L_25:
        /*00c4*/ 	.byte	0x03, 0x19
        /*00c6*/ 	.short	0x0018


	//----- nvinfo : EIATTR_PARAM_CBANK
	.align		4
        /*00c8*/ 	.byte	0x04, 0x0a
        /*00ca*/ 	.short	(.L_27 - .L_26)
	.align		4
.L_26:
        /*00cc*/ 	.word	index@(.nv.constant0.triton_per_fused_mean_sum_37)
        /*00d0*/ 	.short	0x0210
        /*00d2*/ 	.short	0x0018


	//----- nvinfo : EIATTR_SW_WAR
	.align		4
.L_27:
        /*00d4*/ 	.byte	0x04, 0x36
        /*00d6*/ 	.short	(.L_29 - .L_28)
.L_28:
        /*00d8*/ 	.word	0x00000008
.L_29:


//--------------------- .nv.callgraph             --------------------------
	.section	.nv.callgraph,"",@"SHT_CUDA_CALLGRAPH"
	.align	4
	.sectionentsize	8
	.align		4
        /*0000*/ 	.word	0x00000000
	.align		4
        /*0004*/ 	.word	0xffffffff
	.align		4
        /*0008*/ 	.word	0x00000000
	.align		4
        /*000c*/ 	.word	0xfffffffe
	.align		4
        /*0010*/ 	.word	0x00000000
	.align		4
        /*0014*/ 	.word	0xfffffffd
	.align		4
        /*0018*/ 	.word	0x00000000
	.align		4
        /*001c*/ 	.word	0xfffffffc


//--------------------- .text.triton_per_fused_mean_sum_37 --------------------------
	.section	.text.triton_per_fused_mean_sum_37,"ax",@progbits
	.sectionflags	@"SHF_BARRIERS=1"
	.align	128
        .global         triton_per_fused_mean_sum_37
        .type           triton_per_fused_mean_sum_37,@function
        .size           triton_per_fused_mean_sum_37,(.L_x_1 - triton_per_fused_mean_sum_37)
        .other          triton_per_fused_mean_sum_37,@"STO_CUDA_ENTRY STV_DEFAULT"
triton_per_fused_mean_sum_37:
.text.triton_per_fused_mean_sum_37:
[----:B------:R-:W0:Y:S02]  /*0000*/  LDC R1, c[0x0][0x28] ;  /* 0x00000a00ff017b82 */ /* 0x000e240000000800 */
[----:B------:R-:W1:Y:S01]  /*0010*/  S2R R4, SR_CTAID.X ;  /* 0x0000000000047919 */ /* 0x000e620000002500 */
[----:B------:R-:W-:Y:S01]  /*0020*/  ULDC.64 UR6, c[0x0][0x208] ;  /* 0x0000820000067ab9 */ /* 0x000fe20000000a00 */
[----:B------:R-:W2:Y:S01]  /*0030*/  S2R R0, SR_TID.X ;  /* 0x0000000000007919 */ /* 0x000ea20000002100 */
[----:B-1----:R-:W-:Y:S01]  /*0040*/  IMAD.SHL.U32 R3, R4, 0x20, RZ ;  /* 0x0000002004037824 */ /* 0x002fe200078e00ff */
[----:B------:R-:W-:Y:S02]  /*0050*/  SHF.R.S32.HI R7, RZ, 0x1a, R4 ;  /* 0x0000001aff077819 */ /* 0x000fe40000011404 */
[----:B------:R-:W1:Y:S01]  /*0060*/  LDC.64 R4, c[0x0][0x218] ;  /* 0x00008600ff047b82 */ /* 0x000e620000000a00 */
[C---:B--2---:R-:W-:Y:S01]  /*0070*/  SHF.L.U32 R8, R0.reuse, 0x2, RZ ;  /* 0x0000000200087819 */ /* 0x044fe200000006ff */
[----:B------:R-:W-:Y:S01]  /*0080*/  IMAD.SHL.U32 R9, R0, 0x80, RZ ;  /* 0x0000008000097824 */ /* 0x000fe200078e00ff */
[----:B------:R-:W-:Y:S02]  /*0090*/  SGXT R7, R7, 0x1 ;  /* 0x000000010707781a */ /* 0x000fe40000000200 */
[----:B------:R-:W-:-:S02]  /*00a0*/  LOP3.LUT R6, R3, 0x1c, R8, 0xf8, !PT ;  /* 0x0000001c03067812 */ /* 0x000fc400078ef808 */
[----:B------:R-:W-:Y:S02]  /*00b0*/  LOP3.LUT R10, R9, 0x3c00, RZ, 0xc0, !PT ;  /* 0x00003c00090a7812 */ /* 0x000fe400078ec0ff */
[----:B------:R-:W-:-:S04]  /*00c0*/  LEA.HI R7, R7, R6, RZ, 0xa ;  /* 0x0000000607077211 */ /* 0x000fc800078f50ff */
[C---:B------:R-:W-:Y:S02]  /*00d0*/  LOP3.LUT R9, R7.reuse, 0xfffffc00, RZ, 0xc0, !PT ;  /* 0xfffffc0007097812 */ /* 0x040fe400078ec0ff */
[----:B------:R-:W-:Y:S02]  /*00e0*/  SHF.L.U32 R7, R7, 0x4, RZ ;  /* 0x0000000407077819 */ /* 0x000fe400000006ff */
[----:B------:R-:W-:Y:S02]  /*00f0*/  IADD3 R9, R10, R6, -R9 ;  /* 0x000000060a097210 */ /* 0x000fe40007ffe809 */
[----:B------:R-:W-:-:S05]  /*0100*/  LOP3.LUT R6, R7, 0xffffc000, RZ, 0xc0, !PT ;  /* 0xffffc00007067812 */ /* 0x000fca00078ec0ff */
[----:B------:R-:W-:-:S04]  /*0110*/  IMAD.IADD R9, R9, 0x1, R6 ;  /* 0x0000000109097824 */ /* 0x000fc800078e0206 */
[----:B-1----:R-:W-:Y:S01]  /*0120*/  IMAD.WIDE R6, R9, 0x4, R4 ;  /* 0x0000000409067825 */ /* 0x002fe200078e0204 */
[----:B------:R-:W-:-:S05]  /*0130*/  IADD3 R13, R9, 0x10000, RZ ;  /* 0x00010000090d7810 */ /* 0x000fca0007ffe0ff */
[----:B------:R-:W-:Y:S02]  /*0140*/  IMAD.WIDE R12, R13, 0x4, R4 ;  /* 0x000000040d0c7825 */ /* 0x000fe400078e0204 */
[----:B------:R-:W2:Y:S04]  /*0150*/  LDG.E.128 R4, desc[UR6][R6.64] ;  /* 0x0000000606047981 */ /* 0x000ea8000c1e1d00 */
[----:B------:R-:W2:Y:S01]  /*0160*/  LDG.E.128 R12, desc[UR6][R12.64] ;  /* 0x000000060c0c7981 */ /* 0x000ea2000c1e1d00 */
[----:B------:R-:W1:Y:S01]  /*0170*/  S2UR UR5, SR_CgaCtaId ;  /* 0x00000000000579c3 */ /* 0x000e620000008800 */
[C---:B------:R-:W-:Y:S01]  /*0180*/  LOP3.LUT P0, RZ, R0.reuse, 0x18, RZ, 0xc0, !PT ;  /* 0x0000001800ff7812 */ /* 0x040fe2000780c0ff */
[----:B------:R-:W-:Y:S01]  /*0190*/  UMOV UR4, 0x400 ;  /* 0x0000040000047882 */ /* 0x000fe20000000000 */
[----:B------:R-:W-:-:S02]  /*01a0*/  ISETP.GE.AND P1, PT, R0, 0x80, PT ;  /* 0x000000800000780c */ /* 0x000fc40003f26270 */
[----:B------:R-:W-:Y:S01]  /*01b0*/  LOP3.LUT R3, R3, 0x1f, R0, 0xf8, !PT ;  /* 0x0000001f03037812 */ /* 0x000fe200078ef800 */
[----:B-1----:R-:W-:Y:S01]  /*01c0*/  UPRMT UR4, UR5, 0x654, UR4 ;  /* 0x0000065405047896 */ /* 0x002fe20008000004 */
[----:B--2---:R-:W-:Y:S01]  /*01d0*/  FADD R4, R4, R12 ;  /* 0x0000000c04047221 */ /* 0x004fe20000000000 */
[----:B------:R-:W-:Y:S01]  /*01e0*/  FADD R5, R5, R13 ;  /* 0x0000000d05057221 */ /* 0x000fe20000000000 */
[----:B------:R-:W-:Y:S01]  /*01f0*/  FADD R14, R6, R14 ;  /* 0x0000000e060e7221 */ /* 0x000fe20000000000 */
[----:B------:R-:W-:Y:S02]  /*0200*/  FADD R15, R7, R15 ;  /* 0x0000000f070f7221 */ /* 0x000fe40000000000 */
[----:B------:R-:W1:Y:S04]  /*0210*/  SHFL.BFLY PT, R9, R4, 0x10, 0x1f ;  /* 0x0e001f0004097f89 */ /* 0x000e6800000e0000 */
[----:B------:R-:W2:Y:S04]  /*0220*/  SHFL.BFLY PT, R10, R5, 0x10, 0x1f ;  /* 0x0e001f00050a7f89 */ /* 0x000ea800000e0000 */
[----:B------:R-:W3:Y:S04]  /*0230*/  SHFL.BFLY PT, R17, R14, 0x10, 0x1f ;  /* 0x0e001f000e117f89 */ /* 0x000ee800000e0000 */
[----:B------:R-:W4:Y:S01]  /*0240*/  SHFL.BFLY PT, R16, R15, 0x10, 0x1f ;  /* 0x0e001f000f107f89 */ /* 0x000f2200000e0000 */
[----:B-1----:R-:W-:Y:S01]  /*0250*/  FADD R11, R4, R9 ;  /* 0x00000009040b7221 */ /* 0x002fe20000000000 */
[----:B------:R-:W-:Y:S01]  /*0260*/  SHF.R.U32.HI R9, RZ, 0x5, R0 ;  /* 0x00000005ff097819 */ /* 0x000fe20000011600 */
[----:B--2---:R-:W-:-:S03]  /*0270*/  FADD R7, R5, R10 ;  /* 0x0000000a05077221 */ /* 0x004fc60000000000 */
[----:B------:R-:W1:Y:S01]  /*0280*/  SHFL.BFLY PT, R6, R11, 0x8, 0x1f ;  /* 0x0d001f000b067f89 */ /* 0x000e6200000e0000 */
[----:B------:R-:W-:Y:S01]  /*0290*/  SGXT.U32 R9, R9, 0x2 ;  /* 0x000000020909781a */ /* 0x000fe20000000000 */
[----:B---3--:R-:W-:Y:S02]  /*02a0*/  FADD R17, R14, R17 ;  /* 0x000000110e117221 */ /* 0x008fe40000000000 */
[----:B------:R-:W2:Y:S01]  /*02b0*/  SHFL.BFLY PT, R12, R7, 0x8, 0x1f ;  /* 0x0d001f00070c7f89 */ /* 0x000ea200000e0000 */
[----:B------:R-:W-:Y:S01]  /*02c0*/  LOP3.LUT R10, R8, 0x1c, RZ, 0xc0, !PT ;  /* 0x0000001c080a7812 */ /* 0x000fe200078ec0ff */
[----:B------:R-:W-:Y:S02]  /*02d0*/  IMAD.SHL.U32 R13, R9, 0x4, RZ ;  /* 0x00000004090d7824 */ /* 0x000fe400078e00ff */
[----:B----4-:R-:W-:Y:S01]  /*02e0*/  FADD R16, R15, R16 ;  /* 0x000000100f107221 */ /* 0x010fe20000000000 */
[----:B------:R-:W3:Y:S01]  /*02f0*/  SHFL.BFLY PT, R4, R17, 0x8, 0x1f ;  /* 0x0d001f0011047f89 */ /* 0x000ee200000e0000 */
[----:B------:R-:W-:-:S03]  /*0300*/  SHF.L.U32 R14, R10, 0x4, RZ ;  /* 0x000000040a0e7819 */ /* 0x000fc600000006ff */
[----:B------:R-:W4:Y:S01]  /*0310*/  SHFL.BFLY PT, R5, R16, 0x8, 0x1f ;  /* 0x0d001f0010057f89 */ /* 0x000f2200000e0000 */
[----:B------:R-:W-:Y:S01]  /*0320*/  LOP3.LUT R13, R14, R13, RZ, 0xfc, !PT ;  /* 0x0000000d0e0d7212 */ /* 0x000fe200078efcff */
[----:B-1----:R-:W-:Y:S01]  /*0330*/  FADD R6, R11, R6 ;  /* 0x000000060b067221 */ /* 0x002fe20000000000 */
[----:B--2---:R-:W-:-:S04]  /*0340*/  FADD R12, R7, R12 ;  /* 0x0000000c070c7221 */ /* 0x004fc80000000000 */
[----:B------:R-:W-:Y:S01]  /*0350*/  @!P0 STS [R13+UR4], R6 ;  /* 0x000000060d008988 */ /* 0x000fe20008000804 */
[----:B---3--:R-:W-:-:S03]  /*0360*/  FADD R4, R17, R4 ;  /* 0x0000000411047221 */ /* 0x008fc60000000000 */
[----:B------:R-:W-:Y:S01]  /*0370*/  @!P0 STS [R13+UR4+0x10], R12 ;  /* 0x0000100c0d008988 */ /* 0x000fe20008000804 */
[----:B----4-:R-:W-:-:S03]  /*0380*/  FADD R5, R16, R5 ;  /* 0x0000000510057221 */ /* 0x010fc60000000000 */
[----:B------:R-:W-:Y:S04]  /*0390*/  @!P0 STS [R13+UR4+0x20], R4 ;  /* 0x000020040d008988 */ /* 0x000fe80008000804 */
[----:B------:R1:W-:Y:S01]  /*03a0*/  @!P0 STS [R13+UR4+0x30], R5 ;  /* 0x000030050d008988 */ /* 0x0003e20008000804 */
[----:B------:R-:W-:Y:S01]  /*03b0*/  BAR.SYNC.DEFER_BLOCKING 0x0 ;  /* 0x0000000000007b1d */ /* 0x000fe20000010000 */
[----:B------:R-:W-:-:S04]  /*03c0*/  LOP3.LUT P0, RZ, R0, 0x3, RZ, 0xc0, !PT ;  /* 0x0000000300ff7812 */ /* 0x000fc8000780c0ff */
[----:B------:R-:W-:Y:S01]  /*03d0*/  ISETP.LT.AND P0, PT, R0, 0x80, !P0 ;  /* 0x000000800000780c */ /* 0x000fe20004701270 */
[----:B-1----:R-:W-:-:S04]  /*03e0*/  VIADD R13, R14, UR4 ;  /* 0x000000040e0d7c36 */ /* 0x002fc80008000000 */
[----:B------:R-:W-:Y:S01]  /*03f0*/  IMAD R13, R10, -0xc, R13 ;  /* 0xfffffff40a0d7824 */ /* 0x000fe200078e020d */
[----:B------:R-:W1:Y:S04]  /*0400*/  @!P1 LDS R2, [R8+UR4] ;  /* 0x0000000408029984 */ /* 0x000e680008000800 */
[----:B-1----:R-:W1:Y:S02]  /*0410*/  SHFL.BFLY PT, R7, R2, 0x2, 0x1f ;  /* 0x0c401f0002077f89 */ /* 0x002e6400000e0000 */
[----:B-1----:R-:W-:Y:S01]  /*0420*/  FADD R11, R2, R7 ;  /* 0x00000007020b7221 */ /* 0x002fe20000000000 */
[----:B------:R-:W-:-:S04]  /*0430*/  LOP3.LUT R2, R0, 0x1f, RZ, 0xc0, !PT ;  /* 0x0000001f00027812 */ /* 0x000fc800078ec0ff */
[----:B------:R-:W1:Y:S01]  /*0440*/  SHFL.BFLY PT, R16, R11, 0x1, 0x1f ;  /* 0x0c201f000b107f89 */ /* 0x000e6200000e0000 */
[----:B------:R-:W-:Y:S01]  /*0450*/  LEA R12, R2, UR4, 0x2 ;  /* 0x00000004020c7c11 */ /* 0x000fe2000f8e10ff */
[----:B-1----:R-:W-:Y:S02]  /*0460*/  FADD R15, R11, R16 ;  /* 0x000000100b0f7221 */ /* 0x002fe40000000000 */
[----:B------:R-:W1:Y:S03]  /*0470*/  LDC.64 R10, c[0x0][0x210] ;  /* 0x00008400ff0a7b82 */ /* 0x000e660000000a00 */
[----:B------:R-:W-:Y:S05]  /*0480*/  @P0 STS [R8+UR4], R15 ;  /* 0x0000000f08000988 */ /* 0x000fea0008000804 */
[----:B------:R-:W-:Y:S01]  /*0490*/  BAR.SYNC.DEFER_BLOCKING 0x0 ;  /* 0x0000000000007b1d */ /* 0x000fe20000010000 */
[----:B------:R-:W-:Y:S01]  /*04a0*/  ISETP.NE.AND P0, PT, R9, RZ, PT ;  /* 0x000000ff0900720c */ /* 0x000fe20003f05270 */
[----:B-1----:R-:W-:-:S04]  /*04b0*/  IMAD.WIDE R2, R3, 0x4, R10 ;  /* 0x0000000403027825 */ /* 0x002fc800078e020a */
[----:B------:R-:W-:Y:S04]  /*04c0*/  LDS R4, [R14+UR4] ;  /* 0x000000040e047984 */ /* 0x000fe80008000800 */
[----:B------:R-:W-:Y:S04]  /*04d0*/  LDS R5, [R14+UR4+0x10] ;  /* 0x000010040e057984 */ /* 0x000fe80008000800 */
[----:B------:R-:W-:Y:S04]  /*04e0*/  LDS R6, [R14+UR4+0x20] ;  /* 0x000020040e067984 */ /* 0x000fe80008000800 */
[----:B------:R-:W1:Y:S01]  /*04f0*/  LDS R7, [R14+UR4+0x30] ;  /* 0x000030040e077984 */ /* 0x000e620008000800 */
[----:B------:R-:W-:Y:S06]  /*0500*/  BAR.SYNC.DEFER_BLOCKING 0x0 ;  /* 0x0000000000007b1d */ /* 0x000fec0000010000 */
[----:B-1----:R1:W-:Y:S02]  /*0510*/  STS.128 [R13], R4 ;  /* 0x000000040d007388 */ /* 0x0023e40000000c00 */
[----:B------:R-:W-:Y:S06]  /*0520*/  BAR.SYNC.DEFER_BLOCKING 0x0 ;  /* 0x0000000000007b1d */ /* 0x000fec0000010000 */
[----:B------:R-:W2:Y:S02]  /*0530*/  LDS R12, [R12] ;  /* 0x000000000c0c7984 */ /* 0x000ea40000000800 */
[----:B------:R-:W-:Y:S06]  /*0540*/  BAR.SYNC.DEFER_BLOCKING 0x0 ;  /* 0x0000000000007b1d */ /* 0x000fec0000010000 */
[----:B-1----:R-:W-:Y:S05]  /*0550*/  @P0 EXIT ;  /* 0x000000000000094d */ /* 0x002fea0003800000 */
[----:B--2---:R-:W-:-:S05]  /*0560*/  FMUL R5, R12, 0.0625 ;  /* 0x3d8000000c057820 */ /* 0x004fca0000400000 */
[----:B------:R-:W-:Y:S01]  /*0570*/  STG.E desc[UR6][R2.64], R5 ;  /* 0x0000000502007986 */ /* 0x000fe2000c101906 */
[----:B------:R-:W-:Y:S05]  /*0580*/  EXIT ;  /* 0x000000000000794d */ /* 0x000fea0003800000 */
.L_x_0:
[----:B------:R-:W-:-:S00]  /*0590*/  BRA `(.L_x_0) ;  /* 0xfffffffc00fc7947 */ /* 0x000fc0000383ffff */
[----:B------:R-:W-:-:S00]  /*05a0*/  NOP ;  /* 0x0000000000007918 */ /* 0x000fc00000000000 */
        /* <DEDUP_REMOVED lines=13> */
.L_x_1:


//--------------------- .nv.shared.triton_per_fused_mean_sum_37 --------------------------
	.section	.nv.shared.triton_per_fused_mean_sum_37,"aw",@nobits
	.sectionflags	@""
	.align	16
	.zero		1024


//--------------------- .nv.constant0.triton_per_fused_mean_sum_37 --------------------------
	.section	.nv.constant0.triton_per_fused_mean_sum_37,"a",@progbits
	.sectionflags	@""
	.align	4
.nv.constant0.triton_per_fused_mean_sum_37:
	.zero		552
